//
// Generated by NVIDIA NVVM Compiler
//
// Compiler Build ID: CL-36424714
// Cuda compilation tools, release 13.0, V13.0.88
// Based on NVVM 20.0.0
//

.version 9.0
.target sm_100
.address_size 64

	// .globl	_Z18temperature_updatePfS_ffiiifff
// _ZZ18temperature_updatePfS_ffiiifffE5slice has been demoted

.visible .entry _Z18temperature_updatePfS_ffiiifff(
	.param .u64 .ptr .align 1 _Z18temperature_updatePfS_ffiiifff_param_0,
	.param .u64 .ptr .align 1 _Z18temperature_updatePfS_ffiiifff_param_1,
	.param .f32 _Z18temperature_updatePfS_ffiiifff_param_2,
	.param .f32 _Z18temperature_updatePfS_ffiiifff_param_3,
	.param .u32 _Z18temperature_updatePfS_ffiiifff_param_4,
	.param .u32 _Z18temperature_updatePfS_ffiiifff_param_5,
	.param .u32 _Z18temperature_updatePfS_ffiiifff_param_6,
	.param .f32 _Z18temperature_updatePfS_ffiiifff_param_7,
	.param .f32 _Z18temperature_updatePfS_ffiiifff_param_8,
	.param .f32 _Z18temperature_updatePfS_ffiiifff_param_9
)
{
	.reg .pred 	%p<12>;
	.reg .b32 	%r<83>;
	.reg .b32 	%f<87>;
	.reg .b64 	%rd<36>;
	// demoted variable
	.shared .align 4 .b8 _ZZ18temperature_updatePfS_ffiiifffE5slice[1296];
	ld.param.u64 	%rd5, [_Z18temperature_updatePfS_ffiiifff_param_0];
	ld.param.f32 	%f13, [_Z18temperature_updatePfS_ffiiifff_param_2];
	ld.param.f32 	%f14, [_Z18temperature_updatePfS_ffiiifff_param_3];
	ld.param.u32 	%r37, [_Z18temperature_updatePfS_ffiiifff_param_4];
	ld.param.u32 	%r38, [_Z18temperature_updatePfS_ffiiifff_param_5];
	ld.param.u32 	%r39, [_Z18temperature_updatePfS_ffiiifff_param_6];
	ld.param.f32 	%f15, [_Z18temperature_updatePfS_ffiiifff_param_7];
	ld.param.f32 	%f16, [_Z18temperature_updatePfS_ffiiifff_param_8];
	ld.param.f32 	%f17, [_Z18temperature_updatePfS_ffiiifff_param_9];
	cvta.to.global.u64 	%rd1, %rd5;
	mov.u32 	%r40, %ctaid.x;
	mov.u32 	%r41, %ntid.x;
	mov.u32 	%r1, %tid.x;
	mad.lo.s32 	%r42, %r40, %r41, %r1;
	mov.u32 	%r43, %ctaid.y;
	mov.u32 	%r44, %ntid.y;
	mov.u32 	%r2, %tid.y;
	mad.lo.s32 	%r45, %r43, %r44, %r2;
	mad.lo.s32 	%r82, %r37, %r45, %r42;
	mul.lo.s32 	%r4, %r38, %r37;
	mul.wide.s32 	%rd2, %r4, 4;
	setp.lt.s32 	%p1, %r39, 3;
	@%p1 bra 	$L__BB0_18;
	mul.wide.s32 	%rd6, %r82, 4;
	add.s64 	%rd7, %rd1, %rd6;
	add.s64 	%rd8, %rd7, %rd2;
	ld.global.f32 	%f85, [%rd8];
	ld.global.f32 	%f86, [%rd7];
	mov.u32 	%r47, _ZZ18temperature_updatePfS_ffiiifffE5slice;
	mad.lo.s32 	%r5, %r2, 72, %r47;
	shl.b32 	%r48, %r1, 2;
	add.s32 	%r49, %r5, %r48;
	add.s32 	%r6, %r49, 72;
	mul.f32 	%f3, %f13, %f14;
	mul.f32 	%f4, %f15, %f15;
	mul.f32 	%f5, %f16, %f16;
	mul.f32 	%f6, %f17, %f17;
	setp.eq.s32 	%p2, %r39, 3;
	mov.b32 	%r81, 0;
	@%p2 bra 	$L__BB0_12;
	shl.b32 	%r7, %r4, 1;
	shl.b32 	%r51, %r38, 1;
	add.s32 	%r52, %r51, -1;
	mul.lo.s32 	%r77, %r37, %r52;
	add.s32 	%r53, %r51, 16;
	mul.lo.s32 	%r76, %r37, %r53;
	add.s32 	%r54, %r38, 16;
	mul.lo.s32 	%r73, %r37, %r54;
	add.s32 	%r55, %r38, -1;
	mul.lo.s32 	%r72, %r37, %r55;
	and.b32  	%r56, %r39, 2147483646;
	neg.s32 	%r71, %r56;
	add.s32 	%r78, %r82, %r4;
	mov.b32 	%r81, 0;
	mov.u32 	%r74, %r4;
	mov.u32 	%r75, %r7;
	mov.f32 	%f83, %f85;
$L__BB0_3:
	setp.ne.s32 	%p3, %r2, 0;
	bar.sync 	0;
	@%p3 bra 	$L__BB0_5;
	mul.wide.s32 	%rd9, %r72, 4;
	add.s64 	%rd10, %rd1, %rd9;
	ld.global.f32 	%f18, [%rd10];
	shl.b32 	%r57, %r1, 2;
	mov.u32 	%r58, _ZZ18temperature_updatePfS_ffiiifffE5slice;
	add.s32 	%r59, %r58, %r57;
	st.shared.f32 	[%r59+4], %f18;
	mul.wide.s32 	%rd11, %r73, 4;
	add.s64 	%rd12, %rd1, %rd11;
	ld.global.f32 	%f19, [%rd12];
	st.shared.f32 	[%r59+1228], %f19;
$L__BB0_5:
	setp.ne.s32 	%p4, %r1, 0;
	@%p4 bra 	$L__BB0_7;
	mul.wide.s32 	%rd13, %r74, 4;
	add.s64 	%rd14, %rd1, %rd13;
	ld.global.f32 	%f20, [%rd14+-4];
	st.shared.f32 	[%r5+72], %f20;
	ld.global.f32 	%f21, [%rd14+64];
	st.shared.f32 	[%r5+140], %f21;
$L__BB0_7:
	ld.param.u64 	%rd34, [_Z18temperature_updatePfS_ffiiifff_param_1];
	st.shared.f32 	[%r6+4], %f83;
	bar.sync 	0;
	ld.shared.f32 	%f22, [%r6+-68];
	add.f32 	%f23, %f83, %f83;
	sub.f32 	%f24, %f22, %f23;
	ld.shared.f32 	%f25, [%r6+76];
	add.f32 	%f26, %f24, %f25;
	div.rn.f32 	%f27, %f26, %f4;
	ld.shared.f32 	%f28, [%r6];
	sub.f32 	%f29, %f28, %f23;
	ld.shared.f32 	%f30, [%r6+8];
	add.f32 	%f31, %f29, %f30;
	div.rn.f32 	%f32, %f31, %f5;
	add.f32 	%f33, %f27, %f32;
	cvt.rn.f32.s32 	%f34, %r82;
	sub.f32 	%f35, %f34, %f23;
	add.f32 	%f36, %f86, %f35;
	div.rn.f32 	%f37, %f36, %f6;
	add.f32 	%f38, %f37, %f33;
	fma.rn.f32 	%f39, %f3, %f38, %f83;
	cvta.to.global.u64 	%rd15, %rd34;
	mul.wide.s32 	%rd16, %r74, 4;
	add.s64 	%rd3, %rd15, %rd16;
	st.global.f32 	[%rd3], %f39;
	add.s32 	%r60, %r81, %r4;
	add.s32 	%r81, %r60, %r4;
	bar.sync 	0;
	@%p3 bra 	$L__BB0_9;
	mul.wide.s32 	%rd17, %r77, 4;
	add.s64 	%rd18, %rd1, %rd17;
	ld.global.f32 	%f40, [%rd18];
	shl.b32 	%r61, %r1, 2;
	mov.u32 	%r62, _ZZ18temperature_updatePfS_ffiiifffE5slice;
	add.s32 	%r63, %r62, %r61;
	st.shared.f32 	[%r63+4], %f40;
	mul.wide.s32 	%rd19, %r76, 4;
	add.s64 	%rd20, %rd1, %rd19;
	ld.global.f32 	%f41, [%rd20];
	st.shared.f32 	[%r63+1228], %f41;
$L__BB0_9:
	@%p4 bra 	$L__BB0_11;
	mul.wide.s32 	%rd21, %r75, 4;
	add.s64 	%rd22, %rd1, %rd21;
	ld.global.f32 	%f42, [%rd22+-4];
	st.shared.f32 	[%r5+72], %f42;
	ld.global.f32 	%f43, [%rd22+64];
	st.shared.f32 	[%r5+140], %f43;
$L__BB0_11:
	cvt.rn.f32.s32 	%f86, %r82;
	st.shared.f32 	[%r6+4], %f86;
	bar.sync 	0;
	ld.shared.f32 	%f44, [%r6+-68];
	add.f32 	%f45, %f86, %f86;
	sub.f32 	%f46, %f44, %f45;
	ld.shared.f32 	%f47, [%r6+76];
	add.f32 	%f48, %f46, %f47;
	div.rn.f32 	%f49, %f48, %f4;
	ld.shared.f32 	%f50, [%r6];
	sub.f32 	%f51, %f50, %f45;
	ld.shared.f32 	%f52, [%r6+8];
	add.f32 	%f53, %f51, %f52;
	div.rn.f32 	%f54, %f53, %f5;
	add.f32 	%f55, %f49, %f54;
	cvt.rn.f32.s32 	%f85, %r78;
	sub.f32 	%f56, %f85, %f45;
	add.f32 	%f57, %f83, %f56;
	div.rn.f32 	%f58, %f57, %f6;
	add.f32 	%f59, %f58, %f55;
	fma.rn.f32 	%f60, %f3, %f59, %f86;
	add.s64 	%rd24, %rd3, %rd2;
	st.global.f32 	[%rd24], %f60;
	add.s32 	%r82, %r82, %r7;
	add.s32 	%r78, %r78, %r7;
	add.s32 	%r77, %r77, %r7;
	add.s32 	%r76, %r76, %r7;
	add.s32 	%r75, %r75, %r7;
	add.s32 	%r74, %r74, %r7;
	add.s32 	%r73, %r73, %r7;
	add.s32 	%r72, %r72, %r7;
	add.s32 	%r71, %r71, 2;
	setp.ne.s32 	%p7, %r71, -2;
	mov.f32 	%f83, %f85;
	@%p7 bra 	$L__BB0_3;
$L__BB0_12:
	and.b32  	%r64, %r39, 1;
	setp.eq.b32 	%p8, %r64, 1;
	not.pred 	%p9, %p8;
	@%p9 bra 	$L__BB0_18;
	setp.ne.s32 	%p10, %r2, 0;
	add.s32 	%r36, %r81, %r4;
	bar.sync 	0;
	@%p10 bra 	$L__BB0_15;
	sub.s32 	%r65, %r36, %r37;
	mul.wide.s32 	%rd25, %r65, 4;
	add.s64 	%rd26, %rd1, %rd25;
	ld.global.f32 	%f61, [%rd26];
	shl.b32 	%r66, %r1, 2;
	mov.u32 	%r67, _ZZ18temperature_updatePfS_ffiiifffE5slice;
	add.s32 	%r68, %r67, %r66;
	st.shared.f32 	[%r68+4], %f61;
	shl.b32 	%r69, %r37, 4;
	add.s32 	%r70, %r36, %r69;
	mul.wide.s32 	%rd27, %r70, 4;
	add.s64 	%rd28, %rd1, %rd27;
	ld.global.f32 	%f62, [%rd28];
	st.shared.f32 	[%r68+1228], %f62;
$L__BB0_15:
	setp.ne.s32 	%p11, %r1, 0;
	@%p11 bra 	$L__BB0_17;
	mul.wide.s32 	%rd29, %r36, 4;
	add.s64 	%rd30, %rd1, %rd29;
	ld.global.f32 	%f63, [%rd30+-4];
	st.shared.f32 	[%r5+72], %f63;
	ld.global.f32 	%f64, [%rd30+64];
	st.shared.f32 	[%r5+140], %f64;
$L__BB0_17:
	ld.param.u64 	%rd35, [_Z18temperature_updatePfS_ffiiifff_param_1];
	st.shared.f32 	[%r6+4], %f85;
	bar.sync 	0;
	ld.shared.f32 	%f65, [%r6+-68];
	add.f32 	%f66, %f85, %f85;
	sub.f32 	%f67, %f65, %f66;
	ld.shared.f32 	%f68, [%r6+76];
	add.f32 	%f69, %f67, %f68;
	div.rn.f32 	%f70, %f69, %f4;
	ld.shared.f32 	%f71, [%r6];
	sub.f32 	%f72, %f71, %f66;
	ld.shared.f32 	%f73, [%r6+8];
	add.f32 	%f74, %f72, %f73;
	div.rn.f32 	%f75, %f74, %f5;
	add.f32 	%f76, %f70, %f75;
	cvt.rn.f32.s32 	%f77, %r82;
	sub.f32 	%f78, %f77, %f66;
	add.f32 	%f79, %f86, %f78;
	div.rn.f32 	%f80, %f79, %f6;
	add.f32 	%f81, %f80, %f76;
	fma.rn.f32 	%f82, %f3, %f81, %f85;
	cvta.to.global.u64 	%rd31, %rd35;
	mul.wide.s32 	%rd32, %r36, 4;
	add.s64 	%rd33, %rd31, %rd32;
	st.global.f32 	[%rd33], %f82;
$L__BB0_18:
	ret;

}


// ===== COMPILED SASS (sm_100) =====

	.target	sm_100

	.elftype	@"ET_EXEC"


//--------------------- .note.nv.tkinfo           --------------------------
	.section	.note.nv.tkinfo,"",@"SHT_NOTE"
	.sectionflags	@"SHF_NOTE_NV_TKINFO"
	.tkinfo
        /*0018*/ 	.word	0x00000002
        /*0030*/ 	.string	""
        /*0030*/ 	.string	"ptxas"
        /*0030*/ 	.string	"Cuda compilation tools, release 13.0, V13.0.88"
        /*0030*/ 	.string	"Build cuda_13.0.r13.0/compiler.36424714_0"
        /*0030*/ 	.string	"-arch sm_100 -m 64 "



//--------------------- .note.nv.cuinfo           --------------------------
	.section	.note.nv.cuinfo,"",@"SHT_NOTE"
	.sectionflags	@"SHF_NOTE_NV_CUINFO"
        /*0018*/ 	.short	0x0002
        /*001a*/ 	.short	0x0064
        /*001c*/ 	.short	0x0082
	.zero		2


//--------------------- .nv.info                  --------------------------
	.section	.nv.info,"",@"SHT_CUDA_INFO"
	.align	4


	//----- nvinfo : EIATTR_REGCOUNT
	.align		4
        /*0000*/ 	.byte	0x04, 0x2f
        /*0002*/ 	.short	(.L_1 - .L_0)
	.align		4
.L_0:
        /*0004*/ 	.word	index@(_Z18temperature_updatePfS_ffiiifff)
        /*0008*/ 	.word	0x00000020


	//----- nvinfo : EIATTR_FRAME_SIZE
	.align		4
.L_1:
        /*000c*/ 	.byte	0x04, 0x11
        /*000e*/ 	.short	(.L_3 - .L_2)
	.align		4
.L_2:
        /*0010*/ 	.word	index@($__internal_0_$__cuda_sm3x_div_rn_noftz_f32_slowpath)
        /*0014*/ 	.word	0x00000000


	//----- nvinfo : EIATTR_FRAME_SIZE
	.align		4
.L_3:
        /*0018*/ 	.byte	0x04, 0x11
        /*001a*/ 	.short	(.L_5 - .L_4)
	.align		4
.L_4:
        /*001c*/ 	.word	index@(_Z18temperature_updatePfS_ffiiifff)
        /*0020*/ 	.word	0x00000000


	//----- nvinfo : EIATTR_MIN_STACK_SIZE
	.align		4
.L_5:
        /*0024*/ 	.byte	0x04, 0x12
        /*0026*/ 	.short	(.L_7 - .L_6)
	.align		4
.L_6:
        /*0028*/ 	.word	index@(_Z18temperature_updatePfS_ffiiifff)
        /*002c*/ 	.word	0x00000000
.L_7:


//--------------------- .nv.compat                --------------------------
	.section	.nv.compat,"",@"SHT_CUDA_COMPAT_INFO"
	.align	4
        /*0000*/ 	.byte	0x02, 0x09, 0x00, 0x00, 0x02, 0x02, 0x01, 0x00, 0x02, 0x05, 0x05, 0x00, 0x03, 0x07, 0x01, 0x01
        /*0010*/ 	.byte	0x02, 0x03, 0x00, 0x00, 0x02, 0x06, 0x01, 0x00, 0x04, 0x0b, 0x08, 0x00, 0x01, 0x00, 0x00, 0x00
        /*0020*/ 	.byte	0x00, 0x00, 0x00, 0x00


//--------------------- .nv.info._Z18temperature_updatePfS_ffiiifff --------------------------
	.section	.nv.info._Z18temperature_updatePfS_ffiiifff,"",@"SHT_CUDA_INFO"
	.sectionflags	@""
	.align	4


	//----- nvinfo : EIATTR_CUDA_API_VERSION
	.align		4
        /*0000*/ 	.byte	0x04, 0x37
        /*0002*/ 	.short	(.L_9 - .L_8)
.L_8:
        /*0004*/ 	.word	0x00000082


	//----- nvinfo : EIATTR_KPARAM_INFO
	.align		4
.L_9:
        /*0008*/ 	.byte	0x04, 0x17
        /*000a*/ 	.short	(.L_11 - .L_10)
.L_10:
        /*000c*/ 	.word	0x00000000
        /*0010*/ 	.short	0x0009
        /*0012*/ 	.short	0x002c
        /*0014*/ 	.byte	0x00, 0xf0, 0x11, 0x00


	//----- nvinfo : EIATTR_KPARAM_INFO
	.align		4
.L_11:
        /*0018*/ 	.byte	0x04, 0x17
        /*001a*/ 	.short	(.L_13 - .L_12)
.L_12:
        /*001c*/ 	.word	0x00000000
        /*0020*/ 	.short	0x0008
        /*0022*/ 	.short	0x0028
        /*0024*/ 	.byte	0x00, 0xf0, 0x11, 0x00


	//----- nvinfo : EIATTR_KPARAM_INFO
	.align		4
.L_13:
        /*0028*/ 	.byte	0x04, 0x17
        /*002a*/ 	.short	(.L_15 - .L_14)
.L_14:
        /*002c*/ 	.word	0x00000000
        /*0030*/ 	.short	0x0007
        /*0032*/ 	.short	0x0024
        /*0034*/ 	.byte	0x00, 0xf0, 0x11, 0x00


	//----- nvinfo : EIATTR_KPARAM_INFO
	.align		4
.L_15:
        /*0038*/ 	.byte	0x04, 0x17
        /*003a*/ 	.short	(.L_17 - .L_16)
.L_16:
        /*003c*/ 	.word	0x00000000
        /*0040*/ 	.short	0x0006
        /*0042*/ 	.short	0x0020
        /*0044*/ 	.byte	0x00, 0xf0, 0x11, 0x00


	//----- nvinfo : EIATTR_KPARAM_INFO
	.align		4
.L_17:
        /*0048*/ 	.byte	0x04, 0x17
        /*004a*/ 	.short	(.L_19 - .L_18)
.L_18:
        /*004c*/ 	.word	0x00000000
        /*0050*/ 	.short	0x0005
        /*0052*/ 	.short	0x001c
        /*0054*/ 	.byte	0x00, 0xf0, 0x11, 0x00


	//----- nvinfo : EIATTR_KPARAM_INFO
	.align		4
.L_19:
        /*0058*/ 	.byte	0x04, 0x17
        /*005a*/ 	.short	(.L_21 - .L_20)
.L_20:
        /*005c*/ 	.word	0x00000000
        /*0060*/ 	.short	0x0004
        /*0062*/ 	.short	0x0018
        /*0064*/ 	.byte	0x00, 0xf0, 0x11, 0x00


	//----- nvinfo : EIATTR_KPARAM_INFO
	.align		4
.L_21:
        /*0068*/ 	.byte	0x04, 0x17
        /*006a*/ 	.short	(.L_23 - .L_22)
.L_22:
        /*006c*/ 	.word	0x00000000
        /*0070*/ 	.short	0x0003
        /*0072*/ 	.short	0x0014
        /*0074*/ 	.byte	0x00, 0xf0, 0x11, 0x00


	//----- nvinfo : EIATTR_KPARAM_INFO
	.align		4
.L_23:
        /*0078*/ 	.byte	0x04, 0x17
        /*007a*/ 	.short	(.L_25 - .L_24)
.L_24:
        /*007c*/ 	.word	0x00000000
        /*0080*/ 	.short	0x0002
        /*0082*/ 	.short	0x0010
        /*0084*/ 	.byte	0x00, 0xf0, 0x11, 0x00


	//----- nvinfo : EIATTR_KPARAM_INFO
	.align		4
.L_25:
        /*0088*/ 	.byte	0x04, 0x17
        /*008a*/ 	.short	(.L_27 - .L_26)
.L_26:
        /*008c*/ 	.word	0x00000000
        /*0090*/ 	.short	0x0001
        /*0092*/ 	.short	0x0008
        /*0094*/ 	.byte	0x00, 0xf5, 0x21, 0x00


	//----- nvinfo : EIATTR_KPARAM_INFO
	.align		4
.L_27:
        /*0098*/ 	.byte	0x04, 0x17
        /*009a*/ 	.short	(.L_29 - .L_28)
.L_28:
        /*009c*/ 	.word	0x00000000
        /*00a0*/ 	.short	0x0000
        /*00a2*/ 	.short	0x0000
        /*00a4*/ 	.byte	0x00, 0xf5, 0x21, 0x00


	//----- nvinfo : EIATTR_SPARSE_MMA_MASK
	.align		4
.L_29:
        /*00a8*/ 	.byte	0x03, 0x50
        /*00aa*/ 	.short	0x0000


	//----- nvinfo : EIATTR_MAXREG_COUNT
	.align		4
        /*00ac*/ 	.byte	0x03, 0x1b
        /*00ae*/ 	.short	0x00ff


	//----- nvinfo : EIATTR_NUM_BARRIERS
	.align		4
        /*00b0*/ 	.byte	0x02, 0x4c
        /*00b2*/ 	.byte	0x01
	.zero		1


	//----- nvinfo : EIATTR_MERCURY_ISA_VERSION
	.align		4
        /*00b4*/ 	.byte	0x03, 0x5f
        /*00b6*/ 	.short	0x0101


	//----- nvinfo : EIATTR_VRC_CTA_INIT_COUNT
	.align		4
        /*00b8*/ 	.byte	0x02, 0x4a
	.zero		1
	.zero		1


	//----- nvinfo : EIATTR_EXIT_INSTR_OFFSETS
	.align		4
        /*00bc*/ 	.byte	0x04, 0x1c
        /*00be*/ 	.short	(.L_31 - .L_30)


	//   ....[0]....
.L_30:
        /*00c0*/ 	.word	0x000000a0


	//   ....[1]....
        /*00c4*/ 	.word	0x00000f90


	//   ....[2]....
        /*00c8*/ 	.word	0x00001550


	//----- nvinfo : EIATTR_CRS_STACK_SIZE
	.align		4
.L_31:
        /*00cc*/ 	.byte	0x04, 0x1e
        /*00ce*/ 	.short	(.L_33 - .L_32)
.L_32:
        /*00d0*/ 	.word	0x00000000


	//----- nvinfo : EIATTR_CBANK_PARAM_SIZE
	.align		4
.L_33:
        /*00d4*/ 	.byte	0x03, 0x19
        /*00d6*/ 	.short	0x0030


	//----- nvinfo : EIATTR_PARAM_CBANK
	.align		4
        /*00d8*/ 	.byte	0x04, 0x0a
        /*00da*/ 	.short	(.L_35 - .L_34)
	.align		4
.L_34:
        /*00dc*/ 	.word	index@(.nv.constant0._Z18temperature_updatePfS_ffiiifff)
        /*00e0*/ 	.short	0x0380
        /*00e2*/ 	.short	0x0030


	//----- nvinfo : EIATTR_SW_WAR
	.align		4
.L_35:
        /*00e4*/ 	.byte	0x04, 0x36
        /*00e6*/ 	.short	(.L_37 - .L_36)
.L_36:
        /*00e8*/ 	.word	0x00000008
.L_37:


//--------------------- .nv.callgraph             --------------------------
	.section	.nv.callgraph,"",@"SHT_CUDA_CALLGRAPH"
	.align	4
	.sectionentsize	8
	.align		4
        /*0000*/ 	.word	0x00000000
	.align		4
        /*0004*/ 	.word	0xffffffff
	.align		4
        /*0008*/ 	.word	0x00000000
	.align		4
        /*000c*/ 	.word	0xfffffffe
	.align		4
        /*0010*/ 	.word	0x00000000
	.align		4
        /*0014*/ 	.word	0xfffffffd
	.align		4
        /*0018*/ 	.word	0x00000000
	.align		4
        /*001c*/ 	.word	0xfffffffc


//--------------------- .text._Z18temperature_updatePfS_ffiiifff --------------------------
	.section	.text._Z18temperature_updatePfS_ffiiifff,"ax",@progbits
	.align	128
        .global         _Z18temperature_updatePfS_ffiiifff
        .type           _Z18temperature_updatePfS_ffiiifff,@function
        .size           _Z18temperature_updatePfS_ffiiifff,(.L_x_32 - _Z18temperature_updatePfS_ffiiifff)
        .other          _Z18temperature_updatePfS_ffiiifff,@"STO_CUDA_ENTRY STV_DEFAULT"
_Z18temperature_updatePfS_ffiiifff:
.text._Z18temperature_updatePfS_ffiiifff:
[----:B------:R-:W-:Y:S08]  /*0000*/  LDC R1, c[0x0][0x37c] ;  /* 0x0000df00ff017b82 */ /* 0x000ff00000000800 */
[----:B------:R-:W0:Y:S01]  /*0010*/  LDC R0, c[0x0][0x3a0] ;  /* 0x0000e800ff007b82 */ /* 0x000e220000000800 */
[----:B------:R-:W1:Y:S01]  /*0020*/  S2R R16, SR_TID.X ;  /* 0x0000000000107919 */ /* 0x000e620000002100 */
[----:B------:R-:W2:Y:S01]  /*0030*/  LDCU.64 UR10, c[0x0][0x398] ;  /* 0x00007300ff0a77ac */ /* 0x000ea20008000a00 */
[----:B------:R-:W3:Y:S05]  /*0040*/  S2R R15, SR_TID.Y ;  /* 0x00000000000f7919 */ /* 0x000eea0000002200 */
[----:B------:R-:W4:Y:S08]  /*0050*/  LDC R3, c[0x0][0x360] ;  /* 0x0000d800ff037b82 */ /* 0x000f300000000800 */
[----:B------:R-:W1:Y:S01]  /*0060*/  LDC R6, c[0x0][0x364] ;  /* 0x0000d900ff067b82 */ /* 0x000e620000000800 */
[----:B0-----:R-:W-:-:S07]  /*0070*/  ISETP.GE.AND P0, PT, R0, 0x3, PT ;  /* 0x000000030000780c */ /* 0x001fce0003f06270 */
[----:B------:R-:W0:Y:S08]  /*0080*/  S2UR UR4, SR_CTAID.X ;  /* 0x00000000000479c3 */ /* 0x000e300000002500 */
[----:B------:R-:W0:Y:S02]  /*0090*/  S2UR UR5, SR_CTAID.Y ;  /* 0x00000000000579c3 */ /* 0x000e240000002600 */
[----:B01234-:R-:W-:Y:S05]  /*00a0*/  @!P0 EXIT ;  /* 0x000000000000894d */ /* 0x01ffea0003800000 */
[----:B------:R-:W0:Y:S01]  /*00b0*/  LDC.64 R4, c[0x0][0x380] ;  /* 0x0000e000ff047b82 */ /* 0x000e220000000a00 */
[----:B------:R-:W-:Y:S01]  /*00c0*/  IMAD R2, R3, UR4, R16 ;  /* 0x0000000403027c24 */ /* 0x000fe2000f8e0210 */
[----:B------:R-:W1:Y:S01]  /*00d0*/  LDCU.64 UR16, c[0x0][0x358] ;  /* 0x00006b00ff1077ac */ /* 0x000e620008000a00 */
[----:B------:R-:W-:Y:S01]  /*00e0*/  IMAD R3, R6, UR5, R15 ;  /* 0x0000000506037c24 */ /* 0x000fe2000f8e020f */
[----:B------:R-:W-:-:S03]  /*00f0*/  UIMAD UR5, UR10, UR11, URZ ;  /* 0x0000000b0a0572a4 */ /* 0x000fc6000f8e02ff */
[----:B------:R-:W-:Y:S01]  /*0100*/  IMAD R14, R3, UR10, R2 ;  /* 0x0000000a030e7c24 */ /* 0x000fe2000f8e0202 */
[----:B------:R-:W2:Y:S01]  /*0110*/  S2R R9, SR_CgaCtaId ;  /* 0x0000000000097919 */ /* 0x000ea20000008800 */
[----:B------:R-:W3:Y:S01]  /*0120*/  LDC.64 R18, c[0x0][0x3a8] ;  /* 0x0000ea00ff127b82 */ /* 0x000ee20000000a00 */
[----:B------:R-:W-:-:S07]  /*0130*/  MOV R7, UR5 ;  /* 0x0000000500077c02 */ /* 0x000fce0008000f00 */
[----:B------:R-:W4:Y:S01]  /*0140*/  LDC R10, c[0x0][0x3a4] ;  /* 0x0000e900ff0a7b82 */ /* 0x000f220000000800 */
[----:B0-----:R-:W-:-:S07]  /*0150*/  IMAD.WIDE R4, R14, 0x4, R4 ;  /* 0x000000040e047825 */ /* 0x001fce00078e0204 */
[----:B------:R-:W0:Y:S01]  /*0160*/  LDC.64 R2, c[0x0][0x390] ;  /* 0x0000e400ff027b82 */ /* 0x000e220000000a00 */
[----:B-1----:R1:W5:Y:S01]  /*0170*/  LDG.E R13, desc[UR16][R4.64] ;  /* 0x00000010040d7981 */ /* 0x002362000c1e1900 */
[----:B------:R-:W-:-:S05]  /*0180*/  IMAD.WIDE R6, R7, 0x4, R4 ;  /* 0x0000000407067825 */ /* 0x000fca00078e0204 */
[----:B------:R1:W5:Y:S01]  /*0190*/  LDG.E R25, desc[UR16][R6.64] ;  /* 0x0000001006197981 */ /* 0x000362000c1e1900 */
[----:B------:R-:W-:Y:S02]  /*01a0*/  ISETP.NE.AND P0, PT, R0, 0x3, PT ;  /* 0x000000030000780c */ /* 0x000fe40003f05270 */
[----:B------:R-:W-:Y:S01]  /*01b0*/  MOV R8, 0x400 ;  /* 0x0000040000087802 */ /* 0x000fe20000000f00 */
[----:B---3--:R-:W-:Y:S01]  /*01c0*/  FMUL R18, R18, R18 ;  /* 0x0000001212127220 */ /* 0x008fe20000400000 */
[----:B------:R-:W-:Y:S02]  /*01d0*/  FMUL R19, R19, R19 ;  /* 0x0000001313137220 */ /* 0x000fe40000400000 */
[----:B--2---:R-:W-:Y:S01]  /*01e0*/  LEA R8, R9, R8, 0x18 ;  /* 0x0000000809087211 */ /* 0x004fe200078ec0ff */
[----:B----4-:R-:W-:Y:S01]  /*01f0*/  FMUL R10, R10, R10 ;  /* 0x0000000a0a0a7220 */ /* 0x010fe20000400000 */
[----:B------:R-:W-:Y:S01]  /*0200*/  R2UR UR12, R18 ;  /* 0x00000000120c72ca */ /* 0x000fe200000e0000 */
[----:B------:R-:W-:-:S02]  /*0210*/  UMOV UR4, URZ ;  /* 0x000000ff00047c82 */ /* 0x000fc40008000000 */
[----:B------:R-:W-:Y:S01]  /*0220*/  IMAD R11, R15, 0x48, R8 ;  /* 0x000000480f0b7824 */ /* 0x000fe200078e0208 */
[----:B------:R-:W-:Y:S02]  /*0230*/  R2UR UR13, R19 ;  /* 0x00000000130d72ca */ /* 0x000fe400000e0000 */
[----:B------:R-:W-:Y:S01]  /*0240*/  R2UR UR9, R10 ;  /* 0x000000000a0972ca */ /* 0x000fe200000e0000 */
[----:B0-----:R-:W-:Y:S01]  /*0250*/  FMUL R12, R2, R3 ;  /* 0x00000003020c7220 */ /* 0x001fe20000400000 */
[----:B------:R-:W-:Y:S01]  /*0260*/  LEA R10, R16, R11, 0x2 ;  /* 0x0000000b100a7211 */ /* 0x000fe200078e10ff */
[----:B-1----:R-:W-:-:S12]  /*0270*/  @!P0 BRA `(.L_x_0) ;  /* 0x0000000c00388947 */ /* 0x002fd80003800000 */
[----:B------:R-:W-:Y:S01]  /*0280*/  ULEA UR6, UR11, 0x10, 0x1 ;  /* 0x000000100b067891 */ /* 0x000fe2000f8e08ff */
[----:B------:R-:W-:Y:S01]  /*0290*/  LOP3.LUT R0, R0, 0x7ffffffe, RZ, 0xc0, !PT ;  /* 0x7ffffffe00007812 */ /* 0x000fe200078ec0ff */
[----:B------:R-:W-:Y:S01]  /*02a0*/  UIADD3 UR7, UPT, UPT, UR11, 0x10, URZ ;  /* 0x000000100b077890 */ /* 0x000fe2000fffe0ff */
[----:B-----5:R-:W-:Y:S01]  /*02b0*/  IMAD.MOV.U32 R9, RZ, RZ, R25 ;  /* 0x000000ffff097224 */ /* 0x020fe200078e0019 */
[----:B------:R-:W-:Y:S01]  /*02c0*/  ULEA UR4, UR11, 0xffffffff, 0x1 ;  /* 0xffffffff0b047891 */ /* 0x000fe2000f8e08ff */
[----:B------:R-:W-:Y:S01]  /*02d0*/  IADD3 R8, PT, PT, R14, UR5, RZ ;  /* 0x000000050e087c10 */ /* 0x000fe2000fffe0ff */
[----:B------:R-:W-:Y:S01]  /*02e0*/  UIADD3 UR8, UPT, UPT, UR11, -0x1, URZ ;  /* 0xffffffff0b087890 */ /* 0x000fe2000fffe0ff */
[----:B------:R-:W-:Y:S01]  /*02f0*/  IADD3 R7, PT, PT, -R0, RZ, RZ ;  /* 0x000000ff00077210 */ /* 0x000fe20007ffe1ff */
[----:B------:R-:W-:Y:S02]  /*0300*/  USHF.L.U32 UR14, UR5, 0x1, URZ ;  /* 0x00000001050e7899 */ /* 0x000fe400080006ff */
[----:B------:R-:W-:-:S02]  /*0310*/  UIMAD UR6, UR6, UR10, URZ ;  /* 0x0000000a060672a4 */ /* 0x000fc4000f8e02ff */
[----:B------:R-:W-:Y:S02]  /*0320*/  UIMAD UR7, UR7, UR10, URZ ;  /* 0x0000000a070772a4 */ /* 0x000fe4000f8e02ff */
[----:B------:R-:W-:Y:S01]  /*0330*/  UIMAD UR4, UR4, UR10, URZ ;  /* 0x0000000a040472a4 */ /* 0x000fe2000f8e02ff */
[----:B------:R-:W-:Y:S01]  /*0340*/  IMAD.U32 R6, RZ, RZ, UR14 ;  /* 0x0000000eff067e24 */ /* 0x000fe2000f8e00ff */
[----:B------:R-:W-:Y:S01]  /*0350*/  UIMAD UR8, UR8, UR10, URZ ;  /* 0x0000000a080872a4 */ /* 0x000fe2000f8e02ff */
[----:B------:R-:W-:Y:S01]  /*0360*/  MOV R4, UR6 ;  /* 0x0000000600047c02 */ /* 0x000fe20008000f00 */
[----:B------:R-:W-:Y:S01]  /*0370*/  IMAD.U32 R3, RZ, RZ, UR7 ;  /* 0x00000007ff037e24 */ /* 0x000fe2000f8e00ff */
[----:B------:R-:W0:Y:S01]  /*0380*/  LDCU.64 UR18, c[0x0][0x388] ;  /* 0x00007100ff1277ac */ /* 0x000e220008000a00 */
[----:B------:R-:W-:Y:S02]  /*0390*/  MOV R5, UR4 ;  /* 0x0000000400057c02 */ /* 0x000fe40008000f00 */
[----:B------:R-:W-:Y:S01]  /*03a0*/  MOV R2, UR8 ;  /* 0x0000000800027c02 */ /* 0x000fe20008000f00 */
[----:B------:R-:W-:Y:S01]  /*03b0*/  UMOV UR4, URZ ;  /* 0x000000ff00047c82 */ /* 0x000fe20008000000 */
[----:B------:R-:W-:-:S05]  /*03c0*/  UMOV UR8, UR5 ;  /* 0x0000000500087c82 */ /* 0x000fca0008000000 */
.L_x_13:
[----:B------:R-:W-:Y:S01]  /*03d0*/  BAR.SYNC.DEFER_BLOCKING 0x0 ;  /* 0x0000000000007b1d */ /* 0x000fe20000010000 */
[----:B------:R-:W-:Y:S02]  /*03e0*/  ISETP.NE.AND P2, PT, R15, RZ, PT ;  /* 0x000000ff0f00720c */ /* 0x000fe40003f45270 */
[----:B------:R-:W-:Y:S02]  /*03f0*/  ISETP.NE.AND P3, PT, R16, RZ, PT ;  /* 0x000000ff1000720c */ /* 0x000fe40003f65270 */
[----:B------:R-:W-:-:S09]  /*0400*/  MOV R17, UR8 ;  /* 0x0000000800117c02 */ /* 0x000fd20008000f00 */
[----:B------:R-:W1:Y:S08]  /*0410*/  @!P2 LDC.64 R20, c[0x0][0x380] ;  /* 0x0000e000ff14ab82 */ /* 0x000e700000000a00 */
[----:B------:R-:W2:Y:S01]  /*0420*/  @!P3 LDC.64 R18, c[0x0][0x380] ;  /* 0x0000e000ff12bb82 */ /* 0x000ea20000000a00 */
[----:B-1----:R-:W-:-:S04]  /*0430*/  @!P2 IMAD.WIDE R22, R2, 0x4, R20 ;  /* 0x000000040216a825 */ /* 0x002fc800078e0214 */
[----:B------:R-:W-:Y:S02]  /*0440*/  @!P2 IMAD.WIDE R20, R3, 0x4, R20 ;  /* 0x000000040314a825 */ /* 0x000fe400078e0214 */
[----:B------:R-:W3:Y:S02]  /*0450*/  @!P2 LDG.E R22, desc[UR16][R22.64] ;  /* 0x000000101616a981 */ /* 0x000ee4000c1e1900 */
[----:B--2---:R-:W-:Y:S02]  /*0460*/  @!P3 IMAD.WIDE R18, R17, 0x4, R18 ;  /* 0x000000041112b825 */ /* 0x004fe400078e0212 */
[----:B------:R-:W2:Y:S04]  /*0470*/  @!P2 LDG.E R20, desc[UR16][R20.64] ;  /* 0x000000101414a981 */ /* 0x000ea8000c1e1900 */
[----:B------:R-:W4:Y:S04]  /*0480*/  @!P3 LDG.E R0, desc[UR16][R18.64+-0x4] ;  /* 0xfffffc101200b981 */ /* 0x000f28000c1e1900 */
[----:B------:R1:W5:Y:S01]  /*0490*/  @!P3 LDG.E R24, desc[UR16][R18.64+0x40] ;  /* 0x000040101218b981 */ /* 0x000362000c1e1900 */
[----:B------:R-:W0:Y:S01]  /*04a0*/  @!P2 S2R R26, SR_CgaCtaId ;  /* 0x00000000001aa919 */ /* 0x000e220000008800 */
[----:B------:R-:W-:-:S04]  /*04b0*/  @!P2 MOV R17, 0x400 ;  /* 0x000004000011a802 */ /* 0x000fc80000000f00 */
[----:B0-----:R-:W-:-:S05]  /*04c0*/  @!P2 LEA R17, R26, R17, 0x18 ;  /* 0x000000111a11a211 */ /* 0x001fca00078ec0ff */
[----:B------:R-:W-:Y:S01]  /*04d0*/  @!P2 IMAD R17, R16, 0x4, R17 ;  /* 0x000000041011a824 */ /* 0x000fe200078e0211 */
[----:B-1----:R-:W0:Y:S01]  /*04e0*/  MUFU.RCP R19, UR9 ;  /* 0x0000000900137d08 */ /* 0x002e220008001000 */
[----:B------:R-:W-:Y:S01]  /*04f0*/  FADD R23, R9, R9 ;  /* 0x0000000909177221 */ /* 0x000fe20000000000 */
[----:B------:R-:W-:Y:S01]  /*0500*/  MOV R26, UR9 ;  /* 0x00000009001a7c02 */ /* 0x000fe20008000f00 */
[----:B------:R-:W-:Y:S01]  /*0510*/  BSSY.RECONVERGENT B0, `(.L_x_1) ;  /* 0x0000016000007945 */ /* 0x000fe20003800200 */
[----:B---3--:R-:W-:Y:S04]  /*0520*/  @!P2 STS [R17+0x4], R22 ;  /* 0x000004161100a388 */ /* 0x008fe80000000800 */
[----:B--2---:R0:W-:Y:S04]  /*0530*/  @!P2 STS [R17+0x4cc], R20 ;  /* 0x0004cc141100a388 */ /* 0x0041e80000000800 */
[----:B----4-:R-:W-:Y:S04]  /*0540*/  @!P3 STS [R11+0x48], R0 ;  /* 0x000048000b00b388 */ /* 0x010fe80000000800 */
[----:B-----5:R-:W-:Y:S04]  /*0550*/  @!P3 STS [R11+0x8c], R24 ;  /* 0x00008c180b00b388 */ /* 0x020fe80000000800 */
[----:B------:R-:W-:Y:S01]  /*0560*/  STS [R10+0x4c], R9 ;  /* 0x00004c090a007388 */ /* 0x000fe20000000800 */
[----:B------:R-:W-:Y:S06]  /*0570*/  BAR.SYNC.DEFER_BLOCKING 0x0 ;  /* 0x0000000000007b1d */ /* 0x000fec0000010000 */
[----:B------:R-:W1:Y:S04]  /*0580*/  LDS R18, [R10+0x4] ;  /* 0x000004000a127984 */ /* 0x000e680000000800 */
[----:B------:R-:W2:Y:S01]  /*0590*/  LDS R29, [R10+0x94] ;  /* 0x000094000a1d7984 */ /* 0x000ea20000000800 */
[----:B0-----:R-:W-:-:S04]  /*05a0*/  FFMA R20, R19, -R26, 1 ;  /* 0x3f80000013147423 */ /* 0x001fc8000000081a */
[----:B------:R-:W-:Y:S01]  /*05b0*/  FFMA R20, R19, R20, R19 ;  /* 0x0000001413147223 */ /* 0x000fe20000000013 */
[----:B-1----:R-:W-:-:S04]  /*05c0*/  FADD R18, R18, -R23 ;  /* 0x8000001712127221 */ /* 0x002fc80000000000 */
[----:B--2---:R-:W-:-:S04]  /*05d0*/  FADD R29, R18, R29 ;  /* 0x0000001d121d7221 */ /* 0x004fc80000000000 */
[----:B------:R-:W0:Y:S01]  /*05e0*/  FCHK P0, R29, UR9 ;  /* 0x000000091d007d02 */ /* 0x000e220008000000 */
[----:B------:R-:W-:-:S04]  /*05f0*/  FFMA R22, R29, R20, RZ ;  /* 0x000000141d167223 */ /* 0x000fc800000000ff */
[----:B------:R-:W-:-:S04]  /*0600*/  FFMA R17, R22, -UR9, R29 ;  /* 0x8000000916117c23 */ /* 0x000fc8000800001d */
[----:B------:R-:W-:Y:S01]  /*0610*/  FFMA R22, R20, R17, R22 ;  /* 0x0000001114167223 */ /* 0x000fe20000000016 */
[----:B0-----:R-:W-:Y:S06]  /*0620*/  @!P0 BRA `(.L_x_2) ;  /* 0x0000000000108947 */ /* 0x001fec0003800000 */
[----:B------:R-:W-:Y:S02]  /*0630*/  MOV R24, UR9 ;  /* 0x0000000900187c02 */ /* 0x000fe40008000f00 */
[----:B------:R-:W-:-:S07]  /*0640*/  MOV R18, 0x660 ;  /* 0x0000066000127802 */ /* 0x000fce0000000f00 */
[----:B------:R-:W-:Y:S05]  /*0650*/  CALL.REL.NOINC `($__internal_0_$__cuda_sm3x_div_rn_noftz_f32_slowpath) ;  /* 0x0000000c00c07944 */ /* 0x000fea0003c00000 */
[----:B------:R-:W-:-:S07]  /*0660*/  IMAD.MOV.U32 R22, RZ, RZ, R0 ;  /* 0x000000ffff167224 */ /* 0x000fce00078e0000 */
.L_x_2:
[----:B------:R-:W-:Y:S05]  /*0670*/  BSYNC.RECONVERGENT B0 ;  /* 0x0000000000007941 */ /* 0x000fea0003800200 */
.L_x_1:
[----:B------:R-:W0:Y:S01]  /*0680*/  LDS R0, [R10+0x48] ;  /* 0x000048000a007984 */ /* 0x000e220000000800 */
[----:B------:R-:W1:Y:S01]  /*0690*/  MUFU.RCP R17, UR12 ;  /* 0x0000000c00117d08 */ /* 0x000e620008001000 */
[----:B------:R-:W-:Y:S01]  /*06a0*/  MOV R18, UR12 ;  /* 0x0000000c00127c02 */ /* 0x000fe20008000f00 */
[----:B------:R-:W-:Y:S01]  /*06b0*/  BSSY.RECONVERGENT B0, `(.L_x_3) ;  /* 0x000000f000007945 */ /* 0x000fe20003800200 */
[----:B------:R-:W2:Y:S03]  /*06c0*/  LDS R29, [R10+0x50] ;  /* 0x000050000a1d7984 */ /* 0x000ea60000000800 */
[----:B-1----:R-:W-:-:S04]  /*06d0*/  FFMA R18, R17, -R18, 1 ;  /* 0x3f80000011127423 */ /* 0x002fc80000000812 */
[----:B------:R-:W-:Y:S01]  /*06e0*/  FFMA R18, R17, R18, R17 ;  /* 0x0000001211127223 */ /* 0x000fe20000000011 */
[----:B0-----:R-:W-:-:S04]  /*06f0*/  FADD R0, -R23, R0 ;  /* 0x0000000017007221 */ /* 0x001fc80000000100 */
        /* <DEDUP_REMOVED lines=10> */
.L_x_4:
[----:B------:R-:W-:Y:S05]  /*07a0*/  BSYNC.RECONVERGENT B0 ;  /* 0x0000000000007941 */ /* 0x000fea0003800200 */
.L_x_3:
[----:B------:R-:W0:Y:S01]  /*07b0*/  MUFU.RCP R18, UR13 ;  /* 0x0000000d00127d08 */ /* 0x000e220008001000 */
[----:B------:R-:W-:Y:S01]  /*07c0*/  I2FP.F32.S32 R0, R14 ;  /* 0x0000000e00007245 */ /* 0x000fe20000201400 */
[----:B------:R-:W-:Y:S01]  /*07d0*/  BSSY.RECONVERGENT B0, `(.L_x_5) ;  /* 0x0000010000007945 */ /* 0x000fe20003800200 */
[----:B------:R-:W-:Y:S01]  /*07e0*/  MOV R19, UR13 ;  /* 0x0000000d00137c02 */ /* 0x000fe20008000f00 */
[----:B------:R-:W-:Y:S02]  /*07f0*/  FADD R22, R17, R22 ;  /* 0x0000001611167221 */ /* 0x000fe40000000000 */
[----:B------:R-:W-:-:S04]  /*0800*/  FADD R0, -R23, R0 ;  /* 0x0000000017007221 */ /* 0x000fc80000000100 */
[----:B------:R-:W-:-:S04]  /*0810*/  FADD R29, R0, R13 ;  /* 0x0000000d001d7221 */ /* 0x000fc80000000000 */
[----:B------:R-:W1:Y:S01]  /*0820*/  FCHK P0, R29, UR13 ;  /* 0x0000000d1d007d02 */ /* 0x000e620008000000 */
[----:B0-----:R-:W-:-:S04]  /*0830*/  FFMA R19, R18, -R19, 1 ;  /* 0x3f80000012137423 */ /* 0x001fc80000000813 */
[----:B------:R-:W-:-:S04]  /*0840*/  FFMA R18, R18, R19, R18 ;  /* 0x0000001312127223 */ /* 0x000fc80000000012 */
[----:B------:R-:W-:-:S04]  /*0850*/  FFMA R0, R29, R18, RZ ;  /* 0x000000121d007223 */ /* 0x000fc800000000ff */
[----:B------:R-:W-:-:S04]  /*0860*/  FFMA R13, R0, -UR13, R29 ;  /* 0x8000000d000d7c23 */ /* 0x000fc8000800001d */
[----:B------:R-:W-:Y:S01]  /*0870*/  FFMA R13, R18, R13, R0 ;  /* 0x0000000d120d7223 */ /* 0x000fe20000000000 */
[----:B-1----:R-:W-:Y:S06]  /*0880*/  @!P0 BRA `(.L_x_6) ;  /* 0x0000000000108947 */ /* 0x002fec0003800000 */
[----:B------:R-:W-:Y:S02]  /*0890*/  MOV R24, UR13 ;  /* 0x0000000d00187c02 */ /* 0x000fe40008000f00 */
[----:B------:R-:W-:-:S07]  /*08a0*/  MOV R18, 0x8c0 ;  /* 0x000008c000127802 */ /* 0x000fce0000000f00 */
[----:B------:R-:W-:Y:S05]  /*08b0*/  CALL.REL.NOINC `($__internal_0_$__cuda_sm3x_div_rn_noftz_f32_slowpath) ;  /* 0x0000000c00287944 */ /* 0x000fea0003c00000 */
[----:B------:R-:W-:-:S07]  /*08c0*/  IMAD.MOV.U32 R13, RZ, RZ, R0 ;  /* 0x000000ffff0d7224 */ /* 0x000fce00078e0000 */
.L_x_6:
[----:B------:R-:W-:Y:S05]  /*08d0*/  BSYNC.RECONVERGENT B0 ;  /* 0x0000000000007941 */ /* 0x000fea0003800200 */
.L_x_5:
[----:B------:R-:W-:Y:S01]  /*08e0*/  UIMAD.WIDE UR6, UR8, 0x4, UR18 ;  /* 0x00000004080678a5 */ /* 0x000fe2000f8e0212 */
[----:B------:R-:W-:Y:S01]  /*08f0*/  FADD R13, R22, R13 ;  /* 0x0000000d160d7221 */ /* 0x000fe20000000000 */
[----:B------:R-:W0:Y:S03]  /*0900*/  @!P2 LDC.64 R20, c[0x0][0x380] ;  /* 0x0000e000ff14ab82 */ /* 0x000e260000000a00 */
[----:B------:R-:W-:Y:S01]  /*0910*/  FFMA R17, R12, R13, R9 ;  /* 0x0000000d0c117223 */ /* 0x000fe20000000009 */
[----:B------:R-:W-:Y:S02]  /*0920*/  MOV R22, UR6 ;  /* 0x0000000600167c02 */ /* 0x000fe40008000f00 */
[----:B------:R-:W-:Y:S02]  /*0930*/  MOV R23, UR7 ;  /* 0x0000000700177c02 */ /* 0x000fe40008000f00 */
[----:B------:R-:W1:Y:S03]  /*0940*/  @!P3 LDC.64 R18, c[0x0][0x380] ;  /* 0x0000e000ff12bb82 */ /* 0x000e660000000a00 */
[----:B------:R2:W-:Y:S05]  /*0950*/  STG.E desc[UR16][R22.64], R17 ;  /* 0x0000001116007986 */ /* 0x0005ea000c101910 */
[----:B------:R-:W-:Y:S01]  /*0960*/  BAR.SYNC.DEFER_BLOCKING 0x0 ;  /* 0x0000000000007b1d */ /* 0x000fe20000010000 */
[----:B0-----:R-:W-:-:S04]  /*0970*/  @!P2 IMAD.WIDE R24, R5, 0x4, R20 ;  /* 0x000000040518a825 */ /* 0x001fc800078e0214 */
[----:B------:R-:W-:-:S04]  /*0980*/  @!P2 IMAD.WIDE R20, R4, 0x4, R20 ;  /* 0x000000040414a825 */ /* 0x000fc800078e0214 */
[----:B-1----:R-:W-:Y:S01]  /*0990*/  @!P3 IMAD.WIDE R18, R6, 0x4, R18 ;  /* 0x000000040612b825 */ /* 0x002fe200078e0212 */
[----:B------:R-:W3:Y:S04]  /*09a0*/  @!P2 LDG.E R24, desc[UR16][R24.64] ;  /* 0x000000101818a981 */ /* 0x000ee8000c1e1900 */
[----:B------:R-:W4:Y:S04]  /*09b0*/  @!P2 LDG.E R20, desc[UR16][R20.64] ;  /* 0x000000101414a981 */ /* 0x000f28000c1e1900 */
[----:B------:R-:W5:Y:S04]  /*09c0*/  @!P3 LDG.E R0, desc[UR16][R18.64+-0x4] ;  /* 0xfffffc101200b981 */ /* 0x000f68000c1e1900 */
[----:B------:R0:W5:Y:S01]  /*09d0*/  @!P3 LDG.E R26, desc[UR16][R18.64+0x40] ;  /* 0x00004010121ab981 */ /* 0x000162000c1e1900 */
[----:B------:R-:W-:Y:S01]  /*09e0*/  @!P2 MOV R13, 0x400 ;  /* 0x00000400000da802 */ /* 0x000fe20000000f00 */
[----:B--2---:R-:W1:Y:S01]  /*09f0*/  MUFU.RCP R22, UR9 ;  /* 0x0000000900167d08 */ /* 0x004e620008001000 */
[----:B------:R-:W-:Y:S01]  /*0a00*/  UIADD3 UR4, UPT, UPT, UR5, UR4, UR5 ;  /* 0x0000000405047290 */ /* 0x000fe2000fffe005 */
[----:B------:R-:W2:Y:S01]  /*0a10*/  @!P2 S2R R28, SR_CgaCtaId ;  /* 0x00000000001ca919 */ /* 0x000ea20000008800 */
[----:B------:R-:W-:Y:S01]  /*0a20*/  BSSY.RECONVERGENT B0, `(.L_x_7) ;  /* 0x000001b000007945 */ /* 0x000fe20003800200 */
[----:B0-----:R-:W-:-:S05]  /*0a30*/  MOV R19, UR9 ;  /* 0x0000000900137c02 */ /* 0x001fca0008000f00 */
[----:B-1----:R-:W-:-:S04]  /*0a40*/  FFMA R19, R22, -R19, 1 ;  /* 0x3f80000016137423 */ /* 0x002fc80000000813 */
[----:B------:R-:W-:Y:S01]  /*0a50*/  FFMA R22, R22, R19, R22 ;  /* 0x0000001316167223 */ /* 0x000fe20000000016 */
[----:B--2---:R-:W-:-:S05]  /*0a60*/  @!P2 LEA R13, R28, R13, 0x18 ;  /* 0x0000000d1c0da211 */ /* 0x004fca00078ec0ff */
[----:B------:R-:W-:Y:S01]  /*0a70*/  @!P2 IMAD R27, R16, 0x4, R13 ;  /* 0x00000004101ba824 */ /* 0x000fe200078e020d */
[----:B------:R-:W-:-:S05]  /*0a80*/  I2FP.F32.S32 R13, R14 ;  /* 0x0000000e000d7245 */ /* 0x000fca0000201400 */
[----:B------:R-:W-:Y:S01]  /*0a90*/  FADD R23, R13, R13 ;  /* 0x0000000d0d177221 */ /* 0x000fe20000000000 */
[----:B---3--:R-:W-:Y:S04]  /*0aa0*/  @!P2 STS [R27+0x4], R24 ;  /* 0x000004181b00a388 */ /* 0x008fe80000000800 */
[----:B----4-:R-:W-:Y:S04]  /*0ab0*/  @!P2 STS [R27+0x4cc], R20 ;  /* 0x0004cc141b00a388 */ /* 0x010fe80000000800 */
[----:B-----5:R-:W-:Y:S04]  /*0ac0*/  @!P3 STS [R11+0x48], R0 ;  /* 0x000048000b00b388 */ /* 0x020fe80000000800 */
[----:B------:R-:W-:Y:S04]  /*0ad0*/  @!P3 STS [R11+0x8c], R26 ;  /* 0x00008c1a0b00b388 */ /* 0x000fe80000000800 */
[----:B------:R-:W-:Y:S01]  /*0ae0*/  STS [R10+0x4c], R13 ;  /* 0x00004c0d0a007388 */ /* 0x000fe20000000800 */
[----:B------:R-:W-:Y:S06]  /*0af0*/  BAR.SYNC.DEFER_BLOCKING 0x0 ;  /* 0x0000000000007b1d */ /* 0x000fec0000010000 */
[----:B------:R-:W0:Y:S04]  /*0b00*/  LDS R18, [R10+0x4] ;  /* 0x000004000a127984 */ /* 0x000e280000000800 */
[----:B------:R-:W1:Y:S01]  /*0b10*/  LDS R17, [R10+0x94] ;  /* 0x000094000a117984 */ /* 0x000e620000000800 */
[----:B0-----:R-:W-:-:S04]  /*0b20*/  FADD R18, R18, -R23 ;  /* 0x8000001712127221 */ /* 0x001fc80000000000 */
[----:B-1----:R-:W-:-:S04]  /*0b30*/  FADD R29, R18, R17 ;  /* 0x00000011121d7221 */ /* 0x002fc80000000000 */
        /* <DEDUP_REMOVED lines=9> */
.L_x_8:
[----:B------:R-:W-:Y:S05]  /*0bd0*/  BSYNC.RECONVERGENT B0 ;  /* 0x0000000000007941 */ /* 0x000fea0003800200 */
.L_x_7:
[----:B------:R-:W0:Y:S01]  /*0be0*/  LDS R0, [R10+0x48] ;  /* 0x000048000a007984 */ /* 0x000e220000000800 */
[----:B------:R-:W1:Y:S01]  /*0bf0*/  MUFU.RCP R18, UR12 ;  /* 0x0000000c00127d08 */ /* 0x000e620008001000 */
[----:B------:R-:W-:Y:S01]  /*0c00*/  MOV R19, UR12 ;  /* 0x0000000c00137c02 */ /* 0x000fe20008000f00 */
[----:B------:R-:W-:Y:S01]  /*0c10*/  BSSY.RECONVERGENT B0, `(.L_x_9) ;  /* 0x000000f000007945 */ /* 0x000fe20003800200 */
[----:B------:R-:W2:Y:S03]  /*0c20*/  LDS R17, [R10+0x50] ;  /* 0x000050000a117984 */ /* 0x000ea60000000800 */
[----:B-1----:R-:W-:Y:S01]  /*0c30*/  FFMA R19, R18, -R19, 1 ;  /* 0x3f80000012137423 */ /* 0x002fe20000000813 */
[----:B0-----:R-:W-:-:S04]  /*0c40*/  FADD R0, -R23, R0 ;  /* 0x0000000017007221 */ /* 0x001fc80000000100 */
[----:B--2---:R-:W-:Y:S01]  /*0c50*/  FADD R29, R0, R17 ;  /* 0x00000011001d7221 */ /* 0x004fe20000000000 */
[----:B------:R-:W-:-:S03]  /*0c60*/  FFMA R0, R18, R19, R18 ;  /* 0x0000001312007223 */ /* 0x000fc60000000012 */
        /* <DEDUP_REMOVED lines=9> */
.L_x_10:
[----:B------:R-:W-:Y:S05]  /*0d00*/  BSYNC.RECONVERGENT B0 ;  /* 0x0000000000007941 */ /* 0x000fea0003800200 */
.L_x_9:
        /* <DEDUP_REMOVED lines=18> */
.L_x_12:
[----:B------:R-:W-:Y:S05]  /*0e30*/  BSYNC.RECONVERGENT B0 ;  /* 0x0000000000007941 */ /* 0x000fea0003800200 */
.L_x_11:
[----:B------:R-:W-:Y:S01]  /*0e40*/  VIADD R7, R7, 0x2 ;  /* 0x0000000207077836 */ /* 0x000fe20000000000 */
[----:B------:R-:W-:Y:S01]  /*0e50*/  UIMAD.WIDE UR6, UR5, 0x4, UR6 ;  /* 0x00000004050678a5 */ /* 0x000fe2000f8e0206 */
[----:B------:R-:W-:Y:S01]  /*0e60*/  FADD R9, R22, R9 ;  /* 0x0000000916097221 */ /* 0x000fe20000000000 */
[----:B------:R-:W-:Y:S02]  /*0e70*/  UIADD3 UR8, UPT, UPT, UR14, UR8, URZ ;  /* 0x000000080e087290 */ /* 0x000fe4000fffe0ff */
[----:B------:R-:W-:Y:S01]  /*0e80*/  IADD3 R14, PT, PT, R14, UR14, RZ ;  /* 0x0000000e0e0e7c10 */ /* 0x000fe2000fffe0ff */
[----:B------:R-:W-:Y:S01]  /*0e90*/  VIADD R5, R5, UR14 ;  /* 0x0000000e05057c36 */ /* 0x000fe20008000000 */
[----:B------:R-:W-:Y:S01]  /*0ea0*/  ISETP.NE.AND P0, PT, R7, -0x2, PT ;  /* 0xfffffffe0700780c */ /* 0x000fe20003f05270 */
[----:B------:R-:W-:Y:S01]  /*0eb0*/  FFMA R9, R12, R9, R13 ;  /* 0x000000090c097223 */ /* 0x000fe2000000000d */
[----:B------:R-:W-:Y:S01]  /*0ec0*/  MOV R18, UR6 ;  /* 0x0000000600127c02 */ /* 0x000fe20008000f00 */
[----:B------:R-:W-:Y:S01]  /*0ed0*/  VIADD R3, R3, UR14 ;  /* 0x0000000e03037c36 */ /* 0x000fe20008000000 */
[----:B------:R-:W-:-:S02]  /*0ee0*/  MOV R19, UR7 ;  /* 0x0000000700137c02 */ /* 0x000fc40008000f00 */
[----:B------:R-:W-:Y:S02]  /*0ef0*/  IADD3 R8, PT, PT, R8, UR14, RZ ;  /* 0x0000000e08087c10 */ /* 0x000fe4000fffe0ff */
[----:B------:R-:W-:Y:S01]  /*0f00*/  IADD3 R4, PT, PT, R4, UR14, RZ ;  /* 0x0000000e04047c10 */ /* 0x000fe2000fffe0ff */
[----:B------:R0:W-:Y:S01]  /*0f10*/  STG.E desc[UR16][R18.64], R9 ;  /* 0x0000000912007986 */ /* 0x0001e2000c101910 */
[----:B------:R-:W-:Y:S02]  /*0f20*/  IADD3 R6, PT, PT, R6, UR14, RZ ;  /* 0x0000000e06067c10 */ /* 0x000fe4000fffe0ff */
[----:B------:R-:W-:Y:S02]  /*0f30*/  IADD3 R2, PT, PT, R2, UR14, RZ ;  /* 0x0000000e02027c10 */ /* 0x000fe4000fffe0ff */
[----:B0-----:R-:W-:Y:S01]  /*0f40*/  MOV R9, R25 ;  /* 0x0000001900097202 */ /* 0x001fe20000000f00 */
[----:B------:R-:W-:Y:S06]  /*0f50*/  @P0 BRA `(.L_x_13) ;  /* 0xfffffff4001c0947 */ /* 0x000fec000383ffff */
.L_x_0:
[----:B------:R-:W0:Y:S02]  /*0f60*/  LDC R0, c[0x0][0x3a0] ;  /* 0x0000e800ff007b82 */ /* 0x000e240000000800 */
[----:B0-----:R-:W-:-:S04]  /*0f70*/  LOP3.LUT R0, R0, 0x1, RZ, 0xc0, !PT ;  /* 0x0000000100007812 */ /* 0x001fc800078ec0ff */
[----:B------:R-:W-:-:S13]  /*0f80*/  ISETP.NE.U32.AND P0, PT, R0, 0x1, PT ;  /* 0x000000010000780c */ /* 0x000fda0003f05070 */
[----:B------:R-:W-:Y:S05]  /*0f90*/  @P0 EXIT ;  /* 0x000000000000094d */ /* 0x000fea0003800000 */
[----:B------:R-:W-:Y:S01]  /*0fa0*/  BAR.SYNC.DEFER_BLOCKING 0x0 ;  /* 0x0000000000007b1d */ /* 0x000fe20000010000 */
[----:B------:R-:W-:Y:S01]  /*0fb0*/  ISETP.NE.AND P0, PT, R15, RZ, PT ;  /* 0x000000ff0f00720c */ /* 0x000fe20003f05270 */
[----:B------:R-:W-:Y:S01]  /*0fc0*/  UIADD3 UR6, UPT, UPT, UR5, UR4, URZ ;  /* 0x0000000405067290 */ /* 0x000fe2000fffe0ff */
[----:B------:R-:W-:-:S05]  /*0fd0*/  ISETP.NE.AND P1, PT, R16, RZ, PT ;  /* 0x000000ff1000720c */ /* 0x000fca0003f25270 */
[----:B------:R-:W-:-:S06]  /*0fe0*/  IMAD.U32 R15, RZ, RZ, UR6 ;  /* 0x00000006ff0f7e24 */ /* 0x000fcc000f8e00ff */
[----:B------:R-:W0:Y:S08]  /*0ff0*/  @!P0 LDC R9, c[0x0][0x398] ;  /* 0x0000e600ff098b82 */ /* 0x000e300000000800 */
[----:B------:R-:W1:Y:S08]  /*1000*/  @!P0 LDC.64 R6, c[0x0][0x380] ;  /* 0x0000e000ff068b82 */ /* 0x000e700000000a00 */
[----:B------:R-:W2:Y:S01]  /*1010*/  @!P1 LDC.64 R2, c[0x0][0x380] ;  /* 0x0000e000ff029b82 */ /* 0x000ea20000000a00 */
[----:B0-----:R-:W-:-:S02]  /*1020*/  @!P0 IADD3 R5, PT, PT, -R9, UR6, RZ ;  /* 0x0000000609058c10 */ /* 0x001fc4000fffe1ff */
[----:B------:R-:W-:-:S03]  /*1030*/  @!P0 LEA R9, R9, UR6, 0x4 ;  /* 0x0000000609098c11 */ /* 0x000fc6000f8e20ff */
[----:B-1----:R-:W-:-:S04]  /*1040*/  @!P0 IMAD.WIDE R4, R5, 0x4, R6 ;  /* 0x0000000405048825 */ /* 0x002fc800078e0206 */
[----:B------:R-:W-:Y:S02]  /*1050*/  @!P0 IMAD.WIDE R6, R9, 0x4, R6 ;  /* 0x0000000409068825 */ /* 0x000fe400078e0206 */
[----:B------:R-:W3:Y:S02]  /*1060*/  @!P0 LDG.E R4, desc[UR16][R4.64] ;  /* 0x0000001004048981 */ /* 0x000ee4000c1e1900 */
[----:B--2---:R-:W-:Y:S02]  /*1070*/  @!P1 IMAD.WIDE R2, R15, 0x4, R2 ;  /* 0x000000040f029825 */ /* 0x004fe400078e0202 */
[----:B------:R0:W2:Y:S04]  /*1080*/  @!P0 LDG.E R6, desc[UR16][R6.64] ;  /* 0x0000001006068981 */ /* 0x0000a8000c1e1900 */
[----:B------:R-:W4:Y:S04]  /*1090*/  @!P1 LDG.E R0, desc[UR16][R2.64+-0x4] ;  /* 0xfffffc1002009981 */ /* 0x000f28000c1e1900 */
[----:B------:R1:W4:Y:S01]  /*10a0*/  @!P1 LDG.E R8, desc[UR16][R2.64+0x40] ;  /* 0x0000401002089981 */ /* 0x000322000c1e1900 */
[----:B------:R-:W0:Y:S01]  /*10b0*/  @!P0 S2R R18, SR_CgaCtaId ;  /* 0x0000000000128919 */ /* 0x000e220000008800 */
[----:B------:R-:W-:-:S04]  /*10c0*/  @!P0 MOV R9, 0x400 ;  /* 0x0000040000098802 */ /* 0x000fc80000000f00 */
[----:B0-----:R-:W-:-:S04]  /*10d0*/  @!P0 LEA R9, R18, R9, 0x18 ;  /* 0x0000000912098211 */ /* 0x001fc800078ec0ff */
[----:B------:R-:W-:Y:S01]  /*10e0*/  @!P0 LEA R9, R16, R9, 0x2 ;  /* 0x0000000910098211 */ /* 0x000fe200078e10ff */
[----:B------:R-:W0:Y:S01]  /*10f0*/  MUFU.RCP R7, UR9 ;  /* 0x0000000900077d08 */ /* 0x000e220008001000 */
[----:B-1---5:R-:W-:Y:S01]  /*1100*/  FADD R2, R25, R25 ;  /* 0x0000001919027221 */ /* 0x022fe20000000000 */
[----:B------:R-:W-:Y:S01]  /*1110*/  MOV R16, UR9 ;  /* 0x0000000900107c02 */ /* 0x000fe20008000f00 */
[----:B------:R-:W-:Y:S04]  /*1120*/  BSSY.RECONVERGENT B0, `(.L_x_14) ;  /* 0x0000016000007945 */ /* 0x000fe80003800200 */
[----:B0-----:R-:W-:Y:S01]  /*1130*/  FFMA R16, R7, -R16, 1 ;  /* 0x3f80000007107423 */ /* 0x001fe20000000810 */
[----:B---3--:R-:W-:Y:S04]  /*1140*/  @!P0 STS [R9+0x4], R4 ;  /* 0x0000040409008388 */ /* 0x008fe80000000800 */
[----:B--2---:R-:W-:Y:S04]  /*1150*/  @!P0 STS [R9+0x4cc], R6 ;  /* 0x0004cc0609008388 */ /* 0x004fe80000000800 */
[----:B----4-:R-:W-:Y:S04]  /*1160*/  @!P1 STS [R11+0x48], R0 ;  /* 0x000048000b009388 */ /* 0x010fe80000000800 */
        /* <DEDUP_REMOVED lines=8> */
[----:B------:R-:W-:-:S04]  /*11f0*/  FFMA R3, R7, R16, R7 ;  /* 0x0000001007037223 */ /* 0x000fc80000000007 */
[----:B------:R-:W-:-:S04]  /*1200*/  FFMA R0, R3, R29, RZ ;  /* 0x0000001d03007223 */ /* 0x000fc800000000ff */
[----:B------:R-:W-:-:S04]  /*1210*/  FFMA R4, R0, -UR9, R29 ;  /* 0x8000000900047c23 */ /* 0x000fc8000800001d */
[----:B------:R-:W-:Y:S01]  /*1220*/  FFMA R3, R3, R4, R0 ;  /* 0x0000000403037223 */ /* 0x000fe20000000000 */
[----:B0-----:R-:W-:Y:S06]  /*1230*/  @!P0 BRA `(.L_x_15) ;  /* 0x0000000000108947 */ /* 0x001fec0003800000 */
[----:B------:R-:W-:Y:S01]  /*1240*/  IMAD.U32 R24, RZ, RZ, UR9 ;  /* 0x00000009ff187e24 */ /* 0x000fe2000f8e00ff */
[----:B------:R-:W-:-:S07]  /*1250*/  MOV R18, 0x1270 ;  /* 0x0000127000127802 */ /* 0x000fce0000000f00 */
[----:B------:R-:W-:Y:S05]  /*1260*/  CALL.REL.NOINC `($__internal_0_$__cuda_sm3x_div_rn_noftz_f32_slowpath) ;  /* 0x0000000000bc7944 */ /* 0x000fea0003c00000 */
[----:B------:R-:W-:-:S07]  /*1270*/  MOV R3, R0 ;  /* 0x0000000000037202 */ /* 0x000fce0000000f00 */
.L_x_15:
[----:B------:R-:W-:Y:S05]  /*1280*/  BSYNC.RECONVERGENT B0 ;  /* 0x0000000000007941 */ /* 0x000fea0003800200 */
.L_x_14:
        /* <DEDUP_REMOVED lines=18> */
.L_x_17:
[----:B------:R-:W-:Y:S05]  /*13b0*/  BSYNC.RECONVERGENT B0 ;  /* 0x0000000000007941 */ /* 0x000fea0003800200 */
.L_x_16:
        /* <DEDUP_REMOVED lines=14> */
[----:B------:R-:W-:Y:S01]  /*14a0*/  IMAD.U32 R24, RZ, RZ, UR13 ;  /* 0x0000000dff187e24 */ /* 0x000fe2000f8e00ff */
[----:B------:R-:W-:-:S07]  /*14b0*/  MOV R18, 0x14d0 ;  /* 0x000014d000127802 */ /* 0x000fce0000000f00 */
[----:B------:R-:W-:Y:S05]  /*14c0*/  CALL.REL.NOINC `($__internal_0_$__cuda_sm3x_div_rn_noftz_f32_slowpath) ;  /* 0x0000000000247944 */ /* 0x000fea0003c00000 */
.L_x_19:
[----:B------:R-:W-:Y:S05]  /*14d0*/  BSYNC.RECONVERGENT B0 ;  /* 0x0000000000007941 */ /* 0x000fea0003800200 */
.L_x_18:
[----:B------:R-:W0:Y:S01]  /*14e0*/  LDCU.64 UR4, c[0x0][0x388] ;  /* 0x00007100ff0477ac */ /* 0x000e220008000a00 */
[----:B------:R-:W-:-:S04]  /*14f0*/  FADD R0, R3, R0 ;  /* 0x0000000003007221 */ /* 0x000fc80000000000 */
[----:B------:R-:W-:Y:S01]  /*1500*/  FFMA R25, R12, R0, R25 ;  /* 0x000000000c197223 */ /* 0x000fe20000000019 */
[----:B0-----:R-:W-:-:S06]  /*1510*/  UIMAD.WIDE UR4, UR6, 0x4, UR4 ;  /* 0x00000004060478a5 */ /* 0x001fcc000f8e0204 */
[----:B------:R-:W-:Y:S02]  /*1520*/  MOV R2, UR4 ;  /* 0x0000000400027c02 */ /* 0x000fe40008000f00 */
[----:B------:R-:W-:-:S05]  /*1530*/  MOV R3, UR5 ;  /* 0x0000000500037c02 */ /* 0x000fca0008000f00 */
[----:B------:R-:W-:Y:S01]  /*1540*/  STG.E desc[UR16][R2.64], R25 ;  /* 0x0000001902007986 */ /* 0x000fe2000c101910 */
[----:B------:R-:W-:Y:S05]  /*1550*/  EXIT ;  /* 0x000000000000794d */ /* 0x000fea0003800000 */
        .weak           $__internal_0_$__cuda_sm3x_div_rn_noftz_f32_slowpath
        .type           $__internal_0_$__cuda_sm3x_div_rn_noftz_f32_slowpath,@function
        .size           $__internal_0_$__cuda_sm3x_div_rn_noftz_f32_slowpath,(.L_x_32 - $__internal_0_$__cuda_sm3x_div_rn_noftz_f32_slowpath)
$__internal_0_$__cuda_sm3x_div_rn_noftz_f32_slowpath:
[----:B------:R-:W-:Y:S01]  /*1560*/  SHF.R.U32.HI R17, RZ, 0x17, R24 ;  /* 0x00000017ff117819 */ /* 0x000fe20000011618 */
[----:B------:R-:W-:Y:S01]  /*1570*/  BSSY.RECONVERGENT B1, `(.L_x_20) ;  /* 0x0000062000017945 */ /* 0x000fe20003800200 */
[----:B------:R-:W-:Y:S02]  /*1580*/  SHF.R.U32.HI R20, RZ, 0x17, R29 ;  /* 0x00000017ff147819 */ /* 0x000fe4000001161d */
[----:B------:R-:W-:Y:S02]  /*1590*/  LOP3.LUT R17, R17, 0xff, RZ, 0xc0, !PT ;  /* 0x000000ff11117812 */ /* 0x000fe400078ec0ff */
[----:B------:R-:W-:-:S03]  /*15a0*/  LOP3.LUT R20, R20, 0xff, RZ, 0xc0, !PT ;  /* 0x000000ff14147812 */ /* 0x000fc600078ec0ff */
[----:B------:R-:W-:Y:S01]  /*15b0*/  VIADD R0, R17, 0xffffffff ;  /* 0xffffffff11007836 */ /* 0x000fe20000000000 */
[----:B------:R-:W-:-:S04]  /*15c0*/  IADD3 R21, PT, PT, R20, -0x1, RZ ;  /* 0xffffffff14157810 */ /* 0x000fc80007ffe0ff */
[----:B------:R-:W-:-:S04]  /*15d0*/  ISETP.GT.U32.AND P0, PT, R0, 0xfd, PT ;  /* 0x000000fd0000780c */ /* 0x000fc80003f04070 */
[----:B------:R-:W-:-:S13]  /*15e0*/  ISETP.GT.U32.OR P0, PT, R21, 0xfd, P0 ;  /* 0x000000fd1500780c */ /* 0x000fda0000704470 */
[----:B------:R-:W-:Y:S01]  /*15f0*/  @!P0 MOV R19, RZ ;  /* 0x000000ff00138202 */ /* 0x000fe20000000f00 */
[----:B------:R-:W-:Y:S06]  /*1600*/  @!P0 BRA `(.L_x_21) ;  /* 0x00000000005c8947 */ /* 0x000fec0003800000 */
[----:B------:R-:W-:Y:S02]  /*1610*/  FSETP.GTU.FTZ.AND P0, PT, |R29|, +INF , PT ;  /* 0x7f8000001d00780b */ /* 0x000fe40003f1c200 */
[----:B------:R-:W-:-:S04]  /*1620*/  FSETP.GTU.FTZ.AND P1, PT, |R24|, +INF , PT ;  /* 0x7f8000001800780b */ /* 0x000fc80003f3c200 */
[----:B------:R-:W-:-:S13]  /*1630*/  PLOP3.LUT P0, PT, P0, P1, PT, 0xf8, 0x8f ;  /* 0x00000000008f781c */ /* 0x000fda0000703f70 */
[----:B------:R-:W-:Y:S05]  /*1640*/  @P0 BRA `(.L_x_22) ;  /* 0x00000004004c0947 */ /* 0x000fea0003800000 */
[----:B------:R-:W-:-:S13]  /*1650*/  LOP3.LUT P0, RZ, R24, 0x7fffffff, R29, 0xc8, !PT ;  /* 0x7fffffff18ff7812 */ /* 0x000fda000780c81d */
[----:B------:R-:W-:Y:S05]  /*1660*/  @!P0 BRA `(.L_x_23) ;  /* 0x00000004003c8947 */ /* 0x000fea0003800000 */
[C---:B------:R-:W-:Y:S02]  /*1670*/  FSETP.NEU.FTZ.AND P4, PT, |R29|.reuse, +INF , PT ;  /* 0x7f8000001d00780b */ /* 0x040fe40003f9d200 */
[----:B------:R-:W-:Y:S02]  /*1680*/  FSETP.NEU.FTZ.AND P1, PT, |R24|, +INF , PT ;  /* 0x7f8000001800780b */ /* 0x000fe40003f3d200 */
[----:B------:R-:W-:-:S11]  /*1690*/  FSETP.NEU.FTZ.AND P0, PT, |R29|, +INF , PT ;  /* 0x7f8000001d00780b */ /* 0x000fd60003f1d200 */
[----:B------:R-:W-:Y:S05]  /*16a0*/  @!P1 BRA !P4, `(.L_x_23) ;  /* 0x00000004002c9947 */ /* 0x000fea0006000000 */
[----:B------:R-:W-:-:S04]  /*16b0*/  LOP3.LUT P4, RZ, R29, 0x7fffffff, RZ, 0xc0, !PT ;  /* 0x7fffffff1dff7812 */ /* 0x000fc8000788c0ff */
[----:B------:R-:W-:-:S13]  /*16c0*/  PLOP3.LUT P1, PT, P1, P4, PT, 0x2f, 0xf2 ;  /* 0x0000000000f2781c */ /* 0x000fda0000f28577 */
[----:B------:R-:W-:Y:S05]  /*16d0*/  @P1 BRA `(.L_x_24) ;  /* 0x0000000400181947 */ /* 0x000fea0003800000 */
[----:B------:R-:W-:-:S04]  /*16e0*/  LOP3.LUT P1, RZ, R24, 0x7fffffff, RZ, 0xc0, !PT ;  /* 0x7fffffff18ff7812 */ /* 0x000fc8000782c0ff */
[----:B------:R-:W-:-:S13]  /*16f0*/  PLOP3.LUT P0, PT, P0, P1, PT, 0x2f, 0xf2 ;  /* 0x0000000000f2781c */ /* 0x000fda0000702577 */
[----:B------:R-:W-:Y:S05]  /*1700*/  @P0 BRA `(.L_x_25) ;  /* 0x0000000400000947 */ /* 0x000fea0003800000 */
[----:B------:R-:W-:Y:S02]  /*1710*/  ISETP.GE.AND P0, PT, R21, RZ, PT ;  /* 0x000000ff1500720c */ /* 0x000fe40003f06270 */
[----:B------:R-:W-:-:S11]  /*1720*/  ISETP.GE.AND P1, PT, R0, RZ, PT ;  /* 0x000000ff0000720c */ /* 0x000fd60003f26270 */
[----:B------:R-:W-:Y:S01]  /*1730*/  @P0 IMAD.MOV.U32 R19, RZ, RZ, RZ ;  /* 0x000000ffff130224 */ /* 0x000fe200078e00ff */
[----:B------:R-:W-:Y:S01]  /*1740*/  @!P0 MOV R19, 0xffffffc0 ;  /* 0xffffffc000138802 */ /* 0x000fe20000000f00 */
[----:B------:R-:W-:Y:S01]  /*1750*/  @!P0 FFMA R29, R29, 1.84467440737095516160e+19, RZ ;  /* 0x5f8000001d1d8823 */ /* 0x000fe200000000ff */
[----:B------:R-:W-:Y:S02]  /*1760*/  @!P1 FFMA R24, R24, 1.84467440737095516160e+19, RZ ;  /* 0x5f80000018189823 */ /* 0x000fe400000000ff */
[----:B------:R-:W-:-:S07]  /*1770*/  @!P1 IADD3 R19, PT, PT, R19, 0x40, RZ ;  /* 0x0000004013139810 */ /* 0x000fce0007ffe0ff */
.L_x_21:
[----:B------:R-:W-:Y:S01]  /*1780*/  LEA R21, R17, 0xc0800000, 0x17 ;  /* 0xc080000011157811 */ /* 0x000fe200078eb8ff */
[----:B------:R-:W-:Y:S01]  /*1790*/  BSSY.RECONVERGENT B2, `(.L_x_26) ;  /* 0x0000036000027945 */ /* 0x000fe20003800200 */
[----:B------:R-:W-:-:S03]  /*17a0*/  IADD3 R20, PT, PT, R20, -0x7f, RZ ;  /* 0xffffff8114147810 */ /* 0x000fc60007ffe0ff */
[----:B------:R-:W-:Y:S02]  /*17b0*/  IMAD.IADD R28, R24, 0x1, -R21 ;  /* 0x00000001181c7824 */ /* 0x000fe400078e0a15 */
[C---:B------:R-:W-:Y:S01]  /*17c0*/  IMAD R0, R20.reuse, -0x800000, R29 ;  /* 0xff80000014007824 */ /* 0x040fe200078e021d */
[----:B------:R-:W-:Y:S01]  /*17d0*/  IADD3 R20, PT, PT, R20, 0x7f, -R17 ;  /* 0x0000007f14147810 */ /* 0x000fe20007ffe811 */
[----:B------:R-:W0:Y:S01]  /*17e0*/  MUFU.RCP R24, R28 ;  /* 0x0000001c00187308 */ /* 0x000e220000001000 */
[----:B------:R-:W-:Y:S02]  /*17f0*/  FADD.FTZ R21, -R28, -RZ ;  /* 0x800000ff1c157221 */ /* 0x000fe40000010100 */
[----:B------:R-:W-:Y:S02]  /*1800*/  IADD3 R19, PT, PT, R20, R19, RZ ;  /* 0x0000001314137210 */ /* 0x000fe40007ffe0ff */
[----:B0-----:R-:W-:-:S04]  /*1810*/  FFMA R27, R24, R21, 1 ;  /* 0x3f800000181b7423 */ /* 0x001fc80000000015 */
[----:B------:R-:W-:-:S04]  /*1820*/  FFMA R27, R24, R27, R24 ;  /* 0x0000001b181b7223 */ /* 0x000fc80000000018 */
[----:B------:R-:W-:-:S04]  /*1830*/  FFMA R24, R0, R27, RZ ;  /* 0x0000001b00187223 */ /* 0x000fc800000000ff */
[----:B------:R-:W-:-:S04]  /*1840*/  FFMA R26, R21, R24, R0 ;  /* 0x00000018151a7223 */ /* 0x000fc80000000000 */
[----:B------:R-:W-:-:S04]  /*1850*/  FFMA R26, R27, R26, R24 ;  /* 0x0000001a1b1a7223 */ /* 0x000fc80000000018 */
[----:B------:R-:W-:-:S04]  /*1860*/  FFMA R21, R21, R26, R0 ;  /* 0x0000001a15157223 */ /* 0x000fc80000000000 */
[----:B------:R-:W-:-:S05]  /*1870*/  FFMA R0, R27, R21, R26 ;  /* 0x000000151b007223 */ /* 0x000fca000000001a */
[----:B------:R-:W-:-:S04]  /*1880*/  SHF.R.U32.HI R17, RZ, 0x17, R0 ;  /* 0x00000017ff117819 */ /* 0x000fc80000011600 */
[----:B------:R-:W-:-:S05]  /*1890*/  LOP3.LUT R20, R17, 0xff, RZ, 0xc0, !PT ;  /* 0x000000ff11147812 */ /* 0x000fca00078ec0ff */
[----:B------:R-:W-:-:S05]  /*18a0*/  IMAD.IADD R17, R20, 0x1, R19 ;  /* 0x0000000114117824 */ /* 0x000fca00078e0213 */
[----:B------:R-:W-:-:S04]  /*18b0*/  IADD3 R20, PT, PT, R17, -0x1, RZ ;  /* 0xffffffff11147810 */ /* 0x000fc80007ffe0ff */
[----:B------:R-:W-:-:S13]  /*18c0*/  ISETP.GE.U32.AND P0, PT, R20, 0xfe, PT ;  /* 0x000000fe1400780c */ /* 0x000fda0003f06070 */
[----:B------:R-:W-:Y:S05]  /*18d0*/  @!P0 BRA `(.L_x_27) ;  /* 0x0000000000808947 */ /* 0x000fea0003800000 */
[----:B------:R-:W-:-:S13]  /*18e0*/  ISETP.GT.AND P0, PT, R17, 0xfe, PT ;  /* 0x000000fe1100780c */ /* 0x000fda0003f04270 */
[----:B------:R-:W-:Y:S05]  /*18f0*/  @P0 BRA `(.L_x_28) ;  /* 0x00000000006c0947 */ /* 0x000fea0003800000 */
[----:B------:R-:W-:-:S13]  /*1900*/  ISETP.GE.AND P0, PT, R17, 0x1, PT ;  /* 0x000000011100780c */ /* 0x000fda0003f06270 */
[----:B------:R-:W-:Y:S05]  /*1910*/  @P0 BRA `(.L_x_29) ;  /* 0x0000000000740947 */ /* 0x000fea0003800000 */
[----:B------:R-:W-:Y:S02]  /*1920*/  ISETP.GE.AND P0, PT, R17, -0x18, PT ;  /* 0xffffffe81100780c */ /* 0x000fe40003f06270 */
[----:B------:R-:W-:-:S11]  /*1930*/  LOP3.LUT R0, R0, 0x80000000, RZ, 0xc0, !PT ;  /* 0x8000000000007812 */ /* 0x000fd600078ec0ff */
[----:B------:R-:W-:Y:S05]  /*1940*/  @!P0 BRA `(.L_x_29) ;  /* 0x0000000000688947 */ /* 0x000fea0003800000 */
[CCC-:B------:R-:W-:Y:S01]  /*1950*/  FFMA.RZ R19, R27.reuse, R21.reuse, R26.reuse ;  /* 0x000000151b137223 */ /* 0x1c0fe2000000c01a */
[CCC-:B------:R-:W-:Y:S01]  /*1960*/  FFMA.RP R20, R27.reuse, R21.reuse, R26.reuse ;  /* 0x000000151b147223 */ /* 0x1c0fe2000000801a */
[----:B------:R-:W-:Y:S01]  /*1970*/  FFMA.RM R27, R27, R21, R26 ;  /* 0x000000151b1b7223 */ /* 0x000fe2000000401a */
[----:B------:R-:W-:Y:S02]  /*1980*/  IADD3 R21, PT, PT, R17, 0x20, RZ ;  /* 0x0000002011157810 */ /* 0x000fe40007ffe0ff */
[----:B------:R-:W-:Y:S02]  /*1990*/  LOP3.LUT R19, R19, 0x7fffff, RZ, 0xc0, !PT ;  /* 0x007fffff13137812 */ /* 0x000fe400078ec0ff */
[----:B------:R-:W-:Y:S02]  /*19a0*/  ISETP.NE.AND P4, PT, R17, RZ, PT ;  /* 0x000000ff1100720c */ /* 0x000fe40003f85270 */
[----:B------:R-:W-:Y:S02]  /*19b0*/  LOP3.LUT R24, R19, 0x800000, RZ, 0xfc, !PT ;  /* 0x0080000013187812 */ /* 0x000fe400078efcff */
[----:B------:R-:W-:Y:S01]  /*19c0*/  ISETP.NE.AND P1, PT, R17, RZ, PT ;  /* 0x000000ff1100720c */ /* 0x000fe20003f25270 */
[----:B------:R-:W-:Y:S01]  /*19d0*/  IMAD.MOV R17, RZ, RZ, -R17 ;  /* 0x000000ffff117224 */ /* 0x000fe200078e0a11 */
[----:B------:R-:W-:-:S02]  /*19e0*/  SHF.L.U32 R21, R24, R21, RZ ;  /* 0x0000001518157219 */ /* 0x000fc400000006ff */
[----:B------:R-:W-:Y:S02]  /*19f0*/  FSETP.NEU.FTZ.AND P0, PT, R20, R27, PT ;  /* 0x0000001b1400720b */ /* 0x000fe40003f1d000 */
[----:B------:R-:W-:Y:S02]  /*1a00*/  SEL R17, R17, RZ, P4 ;  /* 0x000000ff11117207 */ /* 0x000fe40002000000 */
[----:B------:R-:W-:Y:S02]  /*1a10*/  ISETP.NE.AND P1, PT, R21, RZ, P1 ;  /* 0x000000ff1500720c */ /* 0x000fe40000f25270 */
[----:B------:R-:W-:Y:S02]  /*1a20*/  SHF.R.U32.HI R24, RZ, R17, R24 ;  /* 0x00000011ff187219 */ /* 0x000fe40000011618 */
[----:B------:R-:W-:Y:S02]  /*1a30*/  PLOP3.LUT P0, PT, P0, P1, PT, 0xf8, 0x8f ;  /* 0x00000000008f781c */ /* 0x000fe40000703f70 */
[----:B------:R-:W-:-:S02]  /*1a40*/  SHF.R.U32.HI R17, RZ, 0x1, R24 ;  /* 0x00000001ff117819 */ /* 0x000fc40000011618 */
[----:B------:R-:W-:-:S04]  /*1a50*/  SEL R20, RZ, 0x1, !P0 ;  /* 0x00000001ff147807 */ /* 0x000fc80004000000 */
[----:B------:R-:W-:-:S04]  /*1a60*/  LOP3.LUT R19, R20, 0x1, R17, 0xf8, !PT ;  /* 0x0000000114137812 */ /* 0x000fc800078ef811 */
[----:B------:R-:W-:-:S04]  /*1a70*/  LOP3.LUT R24, R19, R24, RZ, 0xc0, !PT ;  /* 0x0000001813187212 */ /* 0x000fc800078ec0ff */
[----:B------:R-:W-:-:S04]  /*1a80*/  IADD3 R17, PT, PT, R17, R24, RZ ;  /* 0x0000001811117210 */ /* 0x000fc80007ffe0ff */
[----:B------:R-:W-:Y:S01]  /*1a90*/  LOP3.LUT R0, R17, R0, RZ, 0xfc, !PT ;  /* 0x0000000011007212 */ /* 0x000fe200078efcff */
[----:B------:R-:W-:Y:S06]  /*1aa0*/  BRA `(.L_x_29) ;  /* 0x0000000000107947 */ /* 0x000fec0003800000 */
.L_x_28:
[----:B------:R-:W-:-:S04]  /*1ab0*/  LOP3.LUT R0, R0, 0x80000000, RZ, 0xc0, !PT ;  /* 0x8000000000007812 */ /* 0x000fc800078ec0ff */
[----:B------:R-:W-:Y:S01]  /*1ac0*/  LOP3.LUT R0, R0, 0x7f800000, RZ, 0xfc, !PT ;  /* 0x7f80000000007812 */ /* 0x000fe200078efcff */
[----:B------:R-:W-:Y:S06]  /*1ad0*/  BRA `(.L_x_29) ;  /* 0x0000000000047947 */ /* 0x000fec0003800000 */
.L_x_27:
[----:B------:R-:W-:-:S07]  /*1ae0*/  LEA R0, R19, R0, 0x17 ;  /* 0x0000000013007211 */ /* 0x000fce00078eb8ff */
.L_x_29:
[----:B------:R-:W-:Y:S05]  /*1af0*/  BSYNC.RECONVERGENT B2 ;  /* 0x0000000000027941 */ /* 0x000fea0003800200 */
.L_x_26:
[----:B------:R-:W-:Y:S05]  /*1b00*/  BRA `(.L_x_30) ;  /* 0x0000000000207947 */ /* 0x000fea0003800000 */
.L_x_25:
[----:B------:R-:W-:-:S04]  /*1b10*/  LOP3.LUT R0, R24, 0x80000000, R29, 0x48, !PT ;  /* 0x8000000018007812 */ /* 0x000fc800078e481d */
[----:B------:R-:W-:Y:S01]  /*1b20*/  LOP3.LUT R0, R0, 0x7f800000, RZ, 0xfc, !PT ;  /* 0x7f80000000007812 */ /* 0x000fe200078efcff */
[----:B------:R-:W-:Y:S06]  /*1b30*/  BRA `(.L_x_30) ;  /* 0x0000000000147947 */ /* 0x000fec0003800000 */
.L_x_24:
[----:B------:R-:W-:Y:S01]  /*1b40*/  LOP3.LUT R0, R24, 0x80000000, R29, 0x48, !PT ;  /* 0x8000000018007812 */ /* 0x000fe200078e481d */
[----:B------:R-:W-:Y:S06]  /*1b50*/  BRA `(.L_x_30) ;  /* 0x00000000000c7947 */ /* 0x000fec0003800000 */
.L_x_23:
[----:B------:R-:W0:Y:S01]  /*1b60*/  MUFU.RSQ R0, -QNAN ;  /* 0xffc0000000007908 */ /* 0x000e220000001400 */
[----:B------:R-:W-:Y:S05]  /*1b70*/  BRA `(.L_x_30) ;  /* 0x0000000000047947 */ /* 0x000fea0003800000 */
.L_x_22:
[----:B------:R-:W-:-:S07]  /*1b80*/  FADD.FTZ R0, R29, R24 ;  /* 0x000000181d007221 */ /* 0x000fce0000010000 */
.L_x_30:
[----:B------:R-:W-:Y:S05]  /*1b90*/  BSYNC.RECONVERGENT B1 ;  /* 0x0000000000017941 */ /* 0x000fea0003800200 */
.L_x_20:
[----:B------:R-:W-:-:S04]  /*1ba0*/  HFMA2 R19, -RZ, RZ, 0, 0 ;  /* 0x00000000ff137431 */ /* 0x000fc800000001ff */
[----:B0-----:R-:W-:Y:S05]  /*1bb0*/  RET.REL.NODEC R18 `(_Z18temperature_updatePfS_ffiiifff) ;  /* 0xffffffe412107950 */ /* 0x001fea0003c3ffff */
.L_x_31:
[----:B------:R-:W-:-:S00]  /*1bc0*/  BRA `(.L_x_31) ;  /* 0xfffffffc00fc7947 */ /* 0x000fc0000383ffff */
[----:B------:R-:W-:-:S00]  /*1bd0*/  NOP ;  /* 0x0000000000007918 */ /* 0x000fc00000000000 */
        /* <DEDUP_REMOVED lines=10> */
.L_x_32:


//--------------------- .nv.shared._Z18temperature_updatePfS_ffiiifff --------------------------
	.section	.nv.shared._Z18temperature_updatePfS_ffiiifff,"aw",@nobits
	.sectionflags	@""
	.align	4
.nv.shared._Z18temperature_updatePfS_ffiiifff:
	.zero		2320


//--------------------- .nv.shared.reserved.0     --------------------------
	.section	.nv.shared.reserved.0,"aw",@nobits
	.weak		__nv_reservedSMEM_offset_0_alias
	.size		__nv_reservedSMEM_offset_0_alias, 0, 64
	.other		__nv_reservedSMEM_offset_0_alias,@"STO_CUDA_RESERVED_SHARED STV_DEFAULT"
__nv_reservedSMEM_offset_0_alias:
	.zero		0
	.zero		64


//--------------------- .nv.constant0._Z18temperature_updatePfS_ffiiifff --------------------------
	.section	.nv.constant0._Z18temperature_updatePfS_ffiiifff,"a",@progbits
	.sectionflags	@""
	.align	4
.nv.constant0._Z18temperature_updatePfS_ffiiifff:
	.zero		944


//--------------------- SYMBOLS --------------------------

	.type		.nv.reservedSmem.offset0,@object
	.size		.nv.reservedSmem.offset0,0x4
	.type		.nv.reservedSmem.cap,@object
	.size		.nv.reservedSmem.cap,0x4
